//
// Generated by NVIDIA NVVM Compiler
//
// Compiler Build ID: CL-36424714
// Cuda compilation tools, release 13.0, V13.0.88
// Based on NVVM 20.0.0
//

.version 9.0
.target sm_100
.address_size 64

	// .globl	_Z15convLayerKernelPKfS0_Pfmmm
// _ZZ15convLayerKernelPKfS0_PfmmmE12filter_cache has been demoted

.visible .entry _Z15convLayerKernelPKfS0_Pfmmm(
	.param .u64 .ptr .align 1 _Z15convLayerKernelPKfS0_Pfmmm_param_0,
	.param .u64 .ptr .align 1 _Z15convLayerKernelPKfS0_Pfmmm_param_1,
	.param .u64 .ptr .align 1 _Z15convLayerKernelPKfS0_Pfmmm_param_2,
	.param .u64 _Z15convLayerKernelPKfS0_Pfmmm_param_3,
	.param .u64 _Z15convLayerKernelPKfS0_Pfmmm_param_4,
	.param .u64 _Z15convLayerKernelPKfS0_Pfmmm_param_5
)
{
	.reg .pred 	%p<18>;
	.reg .b32 	%r<41>;
	.reg .b32 	%f<110>;
	.reg .b64 	%rd<90>;
	// demoted variable
	.shared .align 4 .b8 _ZZ15convLayerKernelPKfS0_PfmmmE12filter_cache[4096];
	ld.param.u64 	%rd49, [_Z15convLayerKernelPKfS0_Pfmmm_param_0];
	ld.param.u64 	%rd46, [_Z15convLayerKernelPKfS0_Pfmmm_param_3];
	ld.param.u64 	%rd47, [_Z15convLayerKernelPKfS0_Pfmmm_param_4];
	ld.param.u64 	%rd48, [_Z15convLayerKernelPKfS0_Pfmmm_param_5];
	cvta.to.global.u64 	%rd1, %rd49;
	mov.u32 	%r9, %ctaid.x;
	mov.u32 	%r10, %ntid.x;
	mov.u32 	%r1, %tid.x;
	mad.lo.s32 	%r11, %r9, %r10, %r1;
	mov.u32 	%r12, %ctaid.y;
	mov.u32 	%r13, %ntid.y;
	mov.u32 	%r14, %tid.y;
	mad.lo.s32 	%r15, %r12, %r13, %r14;
	cvt.u64.u32 	%rd2, %r15;
	cvt.u64.u32 	%rd3, %r11;
	max.u64 	%rd50, %rd2, %rd3;
	setp.ge.u64 	%p1, %rd50, %rd48;
	mul.lo.s32 	%r2, %r14, %r10;
	add.s64 	%rd51, %rd47, 31;
	shr.u64 	%rd4, %rd51, 5;
	setp.lt.u64 	%p3, %rd51, 32;
	mov.f32 	%f87, 0f00000000;
	@%p3 bra 	$L__BB0_50;
	cvt.u64.u32 	%rd5, %r1;
	add.s32 	%r16, %r2, %r1;
	shl.b32 	%r17, %r16, 2;
	mov.u32 	%r18, _ZZ15convLayerKernelPKfS0_PfmmmE12filter_cache;
	add.s32 	%r3, %r18, %r17;
	add.s64 	%rd6, %rd1, 16;
	mov.f32 	%f87, 0f00000000;
	mov.b64 	%rd81, 0;
	mov.u64 	%rd80, %rd47;
$L__BB0_2:
	min.u64 	%rd54, %rd80, 32;
	max.u64 	%rd9, %rd54, 1;
	shl.b64 	%rd10, %rd81, 5;
	cvt.u64.u32 	%rd55, %r14;
	add.s64 	%rd11, %rd10, %rd55;
	add.s64 	%rd12, %rd10, %rd2;
	mov.b64 	%rd83, 0;
	mov.u64 	%rd82, %rd47;
$L__BB0_3:
	min.u64 	%rd56, %rd82, 32;
	max.u64 	%rd15, %rd56, 1;
	and.b64  	%rd16, %rd15, 7;
	shl.b64 	%rd17, %rd83, 5;
	add.s64 	%rd18, %rd17, %rd5;
	max.u64 	%rd58, %rd11, %rd18;
	setp.ge.u64 	%p4, %rd58, %rd47;
	mov.f32 	%f84, 0f00000000;
	@%p4 bra 	$L__BB0_5;
	ld.param.u64 	%rd78, [_Z15convLayerKernelPKfS0_Pfmmm_param_1];
	mad.lo.s64 	%rd59, %rd11, %rd47, %rd18;
	cvta.to.global.u64 	%rd60, %rd78;
	shl.b64 	%rd61, %rd59, 2;
	add.s64 	%rd62, %rd60, %rd61;
	ld.global.f32 	%f84, [%rd62];
$L__BB0_5:
	setp.eq.s64 	%p5, %rd47, %rd10;
	st.shared.f32 	[%r3], %f84;
	bar.sync 	0;
	@%p5 bra 	$L__BB0_48;
	setp.eq.s64 	%p6, %rd47, %rd17;
	@%p6 bra 	$L__BB0_48;
	and.b64  	%rd19, %rd15, 56;
	and.b64  	%rd20, %rd15, 1;
	setp.eq.s64 	%p7, %rd20, 0;
	or.pred  	%p2, %p7, %p1;
	add.s64 	%rd21, %rd16, -1;
	and.b64  	%rd22, %rd15, 3;
	add.s64 	%rd23, %rd17, %rd3;
	mov.b64 	%rd84, 0;
$L__BB0_8:
	setp.lt.u64 	%p8, %rd82, 8;
	shl.b64 	%rd25, %rd84, 5;
	add.s64 	%rd65, %rd12, %rd84;
	mad.lo.s64 	%rd26, %rd65, %rd46, %rd23;
	mov.b64 	%rd88, 0;
	@%p8 bra 	$L__BB0_27;
	shl.b64 	%rd66, %rd26, 2;
	add.s64 	%rd85, %rd6, %rd66;
	cvt.u32.u64 	%r20, %rd84;
	shl.b32 	%r21, %r20, 7;
	add.s32 	%r23, %r18, %r21;
	add.s32 	%r40, %r23, 16;
	mov.u64 	%rd86, %rd19;
$L__BB0_10:
	.pragma "nounroll";
	@%p1 bra 	$L__BB0_12;
	ld.shared.f32 	%f50, [%r40+-16];
	ld.global.f32 	%f51, [%rd85+-16];
	fma.rn.f32 	%f87, %f50, %f51, %f87;
$L__BB0_12:
	@%p1 bra 	$L__BB0_14;
	ld.shared.f32 	%f52, [%r40+-12];
	ld.global.f32 	%f53, [%rd85+-12];
	fma.rn.f32 	%f87, %f52, %f53, %f87;
$L__BB0_14:
	@%p1 bra 	$L__BB0_16;
	ld.shared.f32 	%f54, [%r40+-8];
	ld.global.f32 	%f55, [%rd85+-8];
	fma.rn.f32 	%f87, %f54, %f55, %f87;
$L__BB0_16:
	@%p1 bra 	$L__BB0_18;
	ld.shared.f32 	%f56, [%r40+-4];
	ld.global.f32 	%f57, [%rd85+-4];
	fma.rn.f32 	%f87, %f56, %f57, %f87;
$L__BB0_18:
	@%p1 bra 	$L__BB0_20;
	ld.shared.f32 	%f58, [%r40];
	ld.global.f32 	%f59, [%rd85];
	fma.rn.f32 	%f87, %f58, %f59, %f87;
$L__BB0_20:
	@%p1 bra 	$L__BB0_22;
	ld.shared.f32 	%f60, [%r40+4];
	ld.global.f32 	%f61, [%rd85+4];
	fma.rn.f32 	%f87, %f60, %f61, %f87;
$L__BB0_22:
	@%p1 bra 	$L__BB0_24;
	ld.shared.f32 	%f62, [%r40+8];
	ld.global.f32 	%f63, [%rd85+8];
	fma.rn.f32 	%f87, %f62, %f63, %f87;
$L__BB0_24:
	@%p1 bra 	$L__BB0_26;
	ld.shared.f32 	%f64, [%r40+12];
	ld.global.f32 	%f65, [%rd85+12];
	fma.rn.f32 	%f87, %f64, %f65, %f87;
$L__BB0_26:
	add.s64 	%rd86, %rd86, -8;
	add.s64 	%rd85, %rd85, 32;
	add.s32 	%r40, %r40, 32;
	setp.ne.s64 	%p9, %rd86, 0;
	mov.u64 	%rd88, %rd19;
	@%p9 bra 	$L__BB0_10;
$L__BB0_27:
	setp.eq.s64 	%p10, %rd16, 0;
	@%p10 bra 	$L__BB0_47;
	setp.lt.u64 	%p11, %rd21, 3;
	@%p11 bra 	$L__BB0_38;
	cvt.u32.u64 	%r24, %rd88;
	cvt.u32.u64 	%r25, %rd25;
	add.s32 	%r26, %r25, %r24;
	shl.b32 	%r27, %r26, 2;
	add.s32 	%r7, %r18, %r27;
	add.s64 	%rd67, %rd26, %rd88;
	shl.b64 	%rd68, %rd67, 2;
	add.s64 	%rd33, %rd1, %rd68;
	@%p1 bra 	$L__BB0_31;
	ld.shared.f32 	%f67, [%r7];
	ld.global.f32 	%f68, [%rd33];
	fma.rn.f32 	%f87, %f67, %f68, %f87;
$L__BB0_31:
	@%p1 bra 	$L__BB0_33;
	ld.shared.f32 	%f69, [%r7+4];
	ld.global.f32 	%f70, [%rd33+4];
	fma.rn.f32 	%f87, %f69, %f70, %f87;
$L__BB0_33:
	@%p1 bra 	$L__BB0_35;
	ld.shared.f32 	%f71, [%r7+8];
	ld.global.f32 	%f72, [%rd33+8];
	fma.rn.f32 	%f87, %f71, %f72, %f87;
$L__BB0_35:
	@%p1 bra 	$L__BB0_37;
	ld.shared.f32 	%f73, [%r7+12];
	ld.global.f32 	%f74, [%rd33+12];
	fma.rn.f32 	%f87, %f73, %f74, %f87;
$L__BB0_37:
	add.s64 	%rd88, %rd88, 4;
$L__BB0_38:
	setp.eq.s64 	%p12, %rd22, 0;
	@%p12 bra 	$L__BB0_47;
	setp.eq.s64 	%p13, %rd22, 1;
	mov.f32 	%f106, %f87;
	@%p13 bra 	$L__BB0_45;
	cvt.u32.u64 	%r29, %rd88;
	cvt.u32.u64 	%r30, %rd25;
	add.s32 	%r31, %r30, %r29;
	shl.b32 	%r32, %r31, 2;
	add.s32 	%r8, %r18, %r32;
	add.s64 	%rd69, %rd26, %rd88;
	shl.b64 	%rd70, %rd69, 2;
	add.s64 	%rd36, %rd1, %rd70;
	@%p1 bra 	$L__BB0_42;
	ld.shared.f32 	%f76, [%r8];
	ld.global.f32 	%f77, [%rd36];
	fma.rn.f32 	%f87, %f76, %f77, %f87;
$L__BB0_42:
	@%p1 bra 	$L__BB0_44;
	ld.shared.f32 	%f78, [%r8+4];
	ld.global.f32 	%f79, [%rd36+4];
	fma.rn.f32 	%f87, %f78, %f79, %f87;
$L__BB0_44:
	add.s64 	%rd88, %rd88, 2;
	mov.f32 	%f106, %f87;
$L__BB0_45:
	selp.f32 	%f87, %f87, %f106, %p7;
	@%p2 bra 	$L__BB0_47;
	cvt.u32.u64 	%r34, %rd88;
	cvt.u32.u64 	%r35, %rd25;
	add.s32 	%r36, %r35, %r34;
	shl.b32 	%r37, %r36, 2;
	add.s32 	%r39, %r18, %r37;
	ld.shared.f32 	%f80, [%r39];
	add.s64 	%rd71, %rd26, %rd88;
	shl.b64 	%rd72, %rd71, 2;
	add.s64 	%rd73, %rd1, %rd72;
	ld.global.f32 	%f81, [%rd73];
	fma.rn.f32 	%f87, %f80, %f81, %f106;
$L__BB0_47:
	add.s64 	%rd84, %rd84, 1;
	setp.ne.s64 	%p15, %rd84, %rd9;
	@%p15 bra 	$L__BB0_8;
$L__BB0_48:
	bar.sync 	0;
	add.s64 	%rd83, %rd83, 1;
	add.s64 	%rd82, %rd82, -32;
	setp.ne.s64 	%p16, %rd83, %rd4;
	@%p16 bra 	$L__BB0_3;
	add.s64 	%rd81, %rd81, 1;
	add.s64 	%rd80, %rd80, -32;
	setp.ne.s64 	%p17, %rd81, %rd4;
	@%p17 bra 	$L__BB0_2;
$L__BB0_50:
	@%p1 bra 	$L__BB0_52;
	ld.param.u64 	%rd79, [_Z15convLayerKernelPKfS0_Pfmmm_param_2];
	mad.lo.s64 	%rd74, %rd48, %rd2, %rd3;
	cvta.to.global.u64 	%rd75, %rd79;
	shl.b64 	%rd76, %rd74, 2;
	add.s64 	%rd77, %rd75, %rd76;
	st.global.f32 	[%rd77], %f87;
$L__BB0_52:
	ret;

}


// ===== COMPILED SASS (sm_100) =====

	.target	sm_100

	.elftype	@"ET_EXEC"


//--------------------- .note.nv.tkinfo           --------------------------
	.section	.note.nv.tkinfo,"",@"SHT_NOTE"
	.sectionflags	@"SHF_NOTE_NV_TKINFO"
	.tkinfo
        /*0018*/ 	.word	0x00000002
        /*0030*/ 	.string	""
        /*0030*/ 	.string	"ptxas"
        /*0030*/ 	.string	"Cuda compilation tools, release 13.0, V13.0.88"
        /*0030*/ 	.string	"Build cuda_13.0.r13.0/compiler.36424714_0"
        /*0030*/ 	.string	"-arch sm_100 -m 64 "



//--------------------- .note.nv.cuinfo           --------------------------
	.section	.note.nv.cuinfo,"",@"SHT_NOTE"
	.sectionflags	@"SHF_NOTE_NV_CUINFO"
        /*0018*/ 	.short	0x0002
        /*001a*/ 	.short	0x0064
        /*001c*/ 	.short	0x0082
	.zero		2


//--------------------- .nv.info                  --------------------------
	.section	.nv.info,"",@"SHT_CUDA_INFO"
	.align	4


	//----- nvinfo : EIATTR_REGCOUNT
	.align		4
        /*0000*/ 	.byte	0x04, 0x2f
        /*0002*/ 	.short	(.L_1 - .L_0)
	.align		4
.L_0:
        /*0004*/ 	.word	index@(_Z15convLayerKernelPKfS0_Pfmmm)
        /*0008*/ 	.word	0x0000001f


	//----- nvinfo : EIATTR_FRAME_SIZE
	.align		4
.L_1:
        /*000c*/ 	.byte	0x04, 0x11
        /*000e*/ 	.short	(.L_3 - .L_2)
	.align		4
.L_2:
        /*0010*/ 	.word	index@(_Z15convLayerKernelPKfS0_Pfmmm)
        /*0014*/ 	.word	0x00000000


	//----- nvinfo : EIATTR_MIN_STACK_SIZE
	.align		4
.L_3:
        /*0018*/ 	.byte	0x04, 0x12
        /*001a*/ 	.short	(.L_5 - .L_4)
	.align		4
.L_4:
        /*001c*/ 	.word	index@(_Z15convLayerKernelPKfS0_Pfmmm)
        /*0020*/ 	.word	0x00000000
.L_5:


//--------------------- .nv.compat                --------------------------
	.section	.nv.compat,"",@"SHT_CUDA_COMPAT_INFO"
	.align	4
        /*0000*/ 	.byte	0x02, 0x09, 0x00, 0x00, 0x02, 0x02, 0x01, 0x00, 0x02, 0x05, 0x05, 0x00, 0x03, 0x07, 0x01, 0x01
        /*0010*/ 	.byte	0x02, 0x03, 0x00, 0x00, 0x02, 0x06, 0x01, 0x00, 0x04, 0x0b, 0x08, 0x00, 0x09, 0x00, 0x00, 0x00
        /*0020*/ 	.byte	0x00, 0x00, 0x00, 0x00


//--------------------- .nv.info._Z15convLayerKernelPKfS0_Pfmmm --------------------------
	.section	.nv.info._Z15convLayerKernelPKfS0_Pfmmm,"",@"SHT_CUDA_INFO"
	.sectionflags	@""
	.align	4


	//----- nvinfo : EIATTR_CUDA_API_VERSION
	.align		4
        /*0000*/ 	.byte	0x04, 0x37
        /*0002*/ 	.short	(.L_7 - .L_6)
.L_6:
        /*0004*/ 	.word	0x00000082


	//----- nvinfo : EIATTR_KPARAM_INFO
	.align		4
.L_7:
        /*0008*/ 	.byte	0x04, 0x17
        /*000a*/ 	.short	(.L_9 - .L_8)
.L_8:
        /*000c*/ 	.word	0x00000000
        /*0010*/ 	.short	0x0005
        /*0012*/ 	.short	0x0028
        /*0014*/ 	.byte	0x00, 0xf0, 0x21, 0x00


	//----- nvinfo : EIATTR_KPARAM_INFO
	.align		4
.L_9:
        /*0018*/ 	.byte	0x04, 0x17
        /*001a*/ 	.short	(.L_11 - .L_10)
.L_10:
        /*001c*/ 	.word	0x00000000
        /*0020*/ 	.short	0x0004
        /*0022*/ 	.short	0x0020
        /*0024*/ 	.byte	0x00, 0xf0, 0x21, 0x00


	//----- nvinfo : EIATTR_KPARAM_INFO
	.align		4
.L_11:
        /*0028*/ 	.byte	0x04, 0x17
        /*002a*/ 	.short	(.L_13 - .L_12)
.L_12:
        /*002c*/ 	.word	0x00000000
        /*0030*/ 	.short	0x0003
        /*0032*/ 	.short	0x0018
        /*0034*/ 	.byte	0x00, 0xf0, 0x21, 0x00


	//----- nvinfo : EIATTR_KPARAM_INFO
	.align		4
.L_13:
        /*0038*/ 	.byte	0x04, 0x17
        /*003a*/ 	.short	(.L_15 - .L_14)
.L_14:
        /*003c*/ 	.word	0x00000000
        /*0040*/ 	.short	0x0002
        /*0042*/ 	.short	0x0010
        /*0044*/ 	.byte	0x00, 0xf5, 0x21, 0x00


	//----- nvinfo : EIATTR_KPARAM_INFO
	.align		4
.L_15:
        /*0048*/ 	.byte	0x04, 0x17
        /*004a*/ 	.short	(.L_17 - .L_16)
.L_16:
        /*004c*/ 	.word	0x00000000
        /*0050*/ 	.short	0x0001
        /*0052*/ 	.short	0x0008
        /*0054*/ 	.byte	0x00, 0xf5, 0x21, 0x00


	//----- nvinfo : EIATTR_KPARAM_INFO
	.align		4
.L_17:
        /*0058*/ 	.byte	0x04, 0x17
        /*005a*/ 	.short	(.L_19 - .L_18)
.L_18:
        /*005c*/ 	.word	0x00000000
        /*0060*/ 	.short	0x0000
        /*0062*/ 	.short	0x0000
        /*0064*/ 	.byte	0x00, 0xf5, 0x21, 0x00


	//----- nvinfo : EIATTR_SPARSE_MMA_MASK
	.align		4
.L_19:
        /*0068*/ 	.byte	0x03, 0x50
        /*006a*/ 	.short	0x0000


	//----- nvinfo : EIATTR_MAXREG_COUNT
	.align		4
        /*006c*/ 	.byte	0x03, 0x1b
        /*006e*/ 	.short	0x00ff


	//----- nvinfo : EIATTR_NUM_BARRIERS
	.align		4
        /*0070*/ 	.byte	0x02, 0x4c
        /*0072*/ 	.byte	0x01
	.zero		1


	//----- nvinfo : EIATTR_MERCURY_ISA_VERSION
	.align		4
        /*0074*/ 	.byte	0x03, 0x5f
        /*0076*/ 	.short	0x0101


	//----- nvinfo : EIATTR_VRC_CTA_INIT_COUNT
	.align		4
        /*0078*/ 	.byte	0x02, 0x4a
	.zero		1
	.zero		1


	//----- nvinfo : EIATTR_EXIT_INSTR_OFFSETS
	.align		4
        /*007c*/ 	.byte	0x04, 0x1c
        /*007e*/ 	.short	(.L_21 - .L_20)


	//   ....[0]....
.L_20:
        /*0080*/ 	.word	0x00000fa0


	//   ....[1]....
        /*0084*/ 	.word	0x00001030


	//----- nvinfo : EIATTR_CRS_STACK_SIZE
	.align		4
.L_21:
        /*0088*/ 	.byte	0x04, 0x1e
        /*008a*/ 	.short	(.L_23 - .L_22)
.L_22:
        /*008c*/ 	.word	0x00000000


	//----- nvinfo : EIATTR_CBANK_PARAM_SIZE
	.align		4
.L_23:
        /*0090*/ 	.byte	0x03, 0x19
        /*0092*/ 	.short	0x0030


	//----- nvinfo : EIATTR_PARAM_CBANK
	.align		4
        /*0094*/ 	.byte	0x04, 0x0a
        /*0096*/ 	.short	(.L_25 - .L_24)
	.align		4
.L_24:
        /*0098*/ 	.word	index@(.nv.constant0._Z15convLayerKernelPKfS0_Pfmmm)
        /*009c*/ 	.short	0x0380
        /*009e*/ 	.short	0x0030


	//----- nvinfo : EIATTR_SW_WAR
	.align		4
.L_25:
        /*00a0*/ 	.byte	0x04, 0x36
        /*00a2*/ 	.short	(.L_27 - .L_26)
.L_26:
        /*00a4*/ 	.word	0x00000008
.L_27:


//--------------------- .nv.callgraph             --------------------------
	.section	.nv.callgraph,"",@"SHT_CUDA_CALLGRAPH"
	.align	4
	.sectionentsize	8
	.align		4
        /*0000*/ 	.word	0x00000000
	.align		4
        /*0004*/ 	.word	0xffffffff
	.align		4
        /*0008*/ 	.word	0x00000000
	.align		4
        /*000c*/ 	.word	0xfffffffe
	.align		4
        /*0010*/ 	.word	0x00000000
	.align		4
        /*0014*/ 	.word	0xfffffffd
	.align		4
        /*0018*/ 	.word	0x00000000
	.align		4
        /*001c*/ 	.word	0xfffffffc


//--------------------- .text._Z15convLayerKernelPKfS0_Pfmmm --------------------------
	.section	.text._Z15convLayerKernelPKfS0_Pfmmm,"ax",@progbits
	.align	128
        .global         _Z15convLayerKernelPKfS0_Pfmmm
        .type           _Z15convLayerKernelPKfS0_Pfmmm,@function
        .size           _Z15convLayerKernelPKfS0_Pfmmm,(.L_x_12 - _Z15convLayerKernelPKfS0_Pfmmm)
        .other          _Z15convLayerKernelPKfS0_Pfmmm,@"STO_CUDA_ENTRY STV_DEFAULT"
_Z15convLayerKernelPKfS0_Pfmmm:
.text._Z15convLayerKernelPKfS0_Pfmmm:
[----:B------:R-:W-:Y:S01]  /*0000*/  LDC R1, c[0x0][0x37c] ;  /* 0x0000df00ff017b82 */ /* 0x000fe20000000800 */
[----:B------:R-:W0:Y:S07]  /*0010*/  S2R R3, SR_TID.X ;  /* 0x0000000000037919 */ /* 0x000e2e0000002100 */
[----:B------:R-:W0:Y:S01]  /*0020*/  LDC R0, c[0x0][0x360] ;  /* 0x0000d800ff007b82 */ /* 0x000e220000000800 */
[----:B------:R-:W1:Y:S01]  /*0030*/  LDCU.128 UR4, c[0x0][0x3a0] ;  /* 0x00007400ff0477ac */ /* 0x000e620008000c00 */
[----:B------:R-:W-:Y:S01]  /*0040*/  IMAD.MOV.U32 R13, RZ, RZ, RZ ;  /* 0x000000ffff0d7224 */ /* 0x000fe200078e00ff */
[----:B------:R-:W2:Y:S01]  /*0050*/  S2R R4, SR_TID.Y ;  /* 0x0000000000047919 */ /* 0x000ea20000002200 */
[----:B------:R-:W3:Y:S04]  /*0060*/  LDCU.64 UR18, c[0x0][0x358] ;  /* 0x00006b00ff1277ac */ /* 0x000ee80008000a00 */
[----:B------:R-:W0:Y:S08]  /*0070*/  S2UR UR8, SR_CTAID.X ;  /* 0x00000000000879c3 */ /* 0x000e300000002500 */
[----:B------:R-:W2:Y:S01]  /*0080*/  S2UR UR9, SR_CTAID.Y ;  /* 0x00000000000979c3 */ /* 0x000ea20000002600 */
[----:B-1----:R-:W-:-:S04]  /*0090*/  UIADD3 UR4, UP0, UPT, UR4, 0x1f, URZ ;  /* 0x0000001f04047890 */ /* 0x002fc8000ff1e0ff */
[----:B------:R-:W-:-:S03]  /*00a0*/  UIADD3.X UR5, UPT, UPT, URZ, UR5, URZ, UP0, !UPT ;  /* 0x00000005ff057290 */ /* 0x000fc600087fe4ff */
[----:B------:R-:W2:Y:S01]  /*00b0*/  LDC R11, c[0x0][0x364] ;  /* 0x0000d900ff0b7b82 */ /* 0x000ea20000000800 */
[----:B------:R-:W-:-:S04]  /*00c0*/  UISETP.GE.U32.AND UP0, UPT, UR4, 0x20, UPT ;  /* 0x000000200400788c */ /* 0x000fc8000bf06070 */
[----:B------:R-:W-:Y:S01]  /*00d0*/  UISETP.GE.U32.AND.EX UP0, UPT, UR5, URZ, UPT, UP0 ;  /* 0x000000ff0500728c */ /* 0x000fe2000bf06100 */
[----:B0-----:R-:W-:Y:S02]  /*00e0*/  IMAD R2, R0, UR8, R3 ;  /* 0x0000000800027c24 */ /* 0x001fe4000f8e0203 */
[----:B--2---:R-:W-:-:S05]  /*00f0*/  IMAD R11, R11, UR9, R4 ;  /* 0x000000090b0b7c24 */ /* 0x004fca000f8e0204 */
[----:B------:R-:W-:-:S04]  /*0100*/  ISETP.GT.U32.AND P0, PT, R11, R2, PT ;  /* 0x000000020b00720c */ /* 0x000fc80003f04070 */
[----:B------:R-:W-:-:S04]  /*0110*/  ISETP.GT.U32.AND.EX P0, PT, RZ, RZ, PT, P0 ;  /* 0x000000ffff00720c */ /* 0x000fc80003f04100 */
[----:B------:R-:W-:-:S04]  /*0120*/  SEL R5, R11, R2, P0 ;  /* 0x000000020b057207 */ /* 0x000fc80000000000 */
[----:B------:R-:W-:-:S04]  /*0130*/  ISETP.GE.U32.AND P0, PT, R5, UR6, PT ;  /* 0x0000000605007c0c */ /* 0x000fc8000bf06070 */
[----:B------:R-:W-:Y:S01]  /*0140*/  ISETP.GE.U32.AND.EX P0, PT, RZ, UR7, PT, P0 ;  /* 0x00000007ff007c0c */ /* 0x000fe2000bf06100 */
[----:B---3--:R-:W-:-:S12]  /*0150*/  BRA.U !UP0, `(.L_x_0) ;  /* 0x0000000d08907547 */ /* 0x008fd8000b800000 */
[----:B------:R-:W0:Y:S01]  /*0160*/  S2UR UR10, SR_CgaCtaId ;  /* 0x00000000000a79c3 */ /* 0x000e220000008800 */
[----:B------:R-:W1:Y:S01]  /*0170*/  LDCU.64 UR12, c[0x0][0x380] ;  /* 0x00007000ff0c77ac */ /* 0x000e620008000a00 */
[----:B------:R-:W-:Y:S02]  /*0180*/  IMAD R0, R0, R4, RZ ;  /* 0x0000000400007224 */ /* 0x000fe400078e02ff */
[----:B------:R-:W-:Y:S01]  /*0190*/  IMAD.MOV.U32 R13, RZ, RZ, RZ ;  /* 0x000000ffff0d7224 */ /* 0x000fe200078e00ff */
[----:B------:R-:W-:Y:S01]  /*01a0*/  UMOV UR4, 0x400 ;  /* 0x0000040000047882 */ /* 0x000fe20000000000 */
[----:B------:R-:W-:Y:S01]  /*01b0*/  IMAD.IADD R0, R0, 0x1, R3 ;  /* 0x0000000100007824 */ /* 0x000fe200078e0203 */
[----:B------:R-:W2:Y:S01]  /*01c0*/  LDCU.64 UR20, c[0x0][0x3a0] ;  /* 0x00007400ff1477ac */ /* 0x000ea20008000a00 */
[----:B------:R-:W-:Y:S01]  /*01d0*/  UMOV UR8, URZ ;  /* 0x000000ff00087c82 */ /* 0x000fe20008000000 */
[----:B------:R-:W-:Y:S01]  /*01e0*/  UMOV UR9, URZ ;  /* 0x000000ff00097c82 */ /* 0x000fe20008000000 */
[----:B-1----:R-:W-:-:S04]  /*01f0*/  UIADD3 UR12, UP0, UPT, UR12, 0x10, URZ ;  /* 0x000000100c0c7890 */ /* 0x002fc8000ff1e0ff */
[----:B------:R-:W-:Y:S02]  /*0200*/  UIADD3.X UR13, UPT, UPT, URZ, UR13, URZ, UP0, !UPT ;  /* 0x0000000dff0d7290 */ /* 0x000fe400087fe4ff */
[----:B0-----:R-:W-:-:S06]  /*0210*/  ULEA UR10, UR10, UR4, 0x18 ;  /* 0x000000040a0a7291 */ /* 0x001fcc000f8ec0ff */
[----:B--2---:R-:W-:-:S07]  /*0220*/  LEA R10, R0, UR10, 0x2 ;  /* 0x0000000a000a7c11 */ /* 0x004fce000f8e10ff */
.L_x_10:
[----:B0-----:R-:W0:Y:S01]  /*0230*/  LDCU.64 UR4, c[0x0][0x3a0] ;  /* 0x00007400ff0477ac */ /* 0x001e220008000a00 */
[----:B------:R-:W1:Y:S01]  /*0240*/  S2R R19, SR_TID.Y ;  /* 0x0000000000137919 */ /* 0x000e620000002200 */
[----:B------:R-:W2:Y:S01]  /*0250*/  LDC R20, c[0x0][0x3a4] ;  /* 0x0000e900ff147b82 */ /* 0x000ea20000000800 */
[----:B------:R-:W-:Y:S01]  /*0260*/  UISETP.LT.U32.AND UP0, UPT, UR20, 0x20, UPT ;  /* 0x000000201400788c */ /* 0x000fe2000bf01070 */
[----:B------:R-:W3:Y:S03]  /*0270*/  LDCU UR11, c[0x0][0x3a0] ;  /* 0x00007400ff0b77ac */ /* 0x000ee60008000800 */
[----:B------:R-:W-:Y:S02]  /*0280*/  UISETP.LT.U32.AND.EX UP0, UPT, UR21, URZ, UPT, UP0 ;  /* 0x000000ff1500728c */ /* 0x000fe4000bf01100 */
[----:B------:R-:W-:Y:S02]  /*0290*/  USHF.L.U32 UR25, UR8, 0x5, URZ ;  /* 0x0000000508197899 */ /* 0x000fe400080006ff */
[----:B------:R-:W-:-:S02]  /*02a0*/  USHF.L.U64.HI UR24, UR8, 0x5, UR9 ;  /* 0x0000000508187899 */ /* 0x000fc40008010209 */
[----:B0-----:R-:W-:Y:S02]  /*02b0*/  UIADD3 UR6, UP1, UPT, UR4, 0x1f, URZ ;  /* 0x0000001f04067890 */ /* 0x001fe4000ff3e0ff */
[----:B------:R-:W-:Y:S01]  /*02c0*/  IADD3 RZ, P1, PT, R11, UR25, RZ ;  /* 0x000000190bff7c10 */ /* 0x000fe2000ff3e0ff */
[----:B------:R-:W-:Y:S02]  /*02d0*/  USEL UR4, UR20, 0x20, UP0 ;  /* 0x0000002014047887 */ /* 0x000fe40008000000 */
[----:B------:R-:W-:Y:S02]  /*02e0*/  UIADD3.X UR7, UPT, UPT, URZ, UR5, URZ, UP1, !UPT ;  /* 0x00000005ff077290 */ /* 0x000fe40008ffe4ff */
[----:B------:R-:W-:Y:S01]  /*02f0*/  USEL UR5, UR21, URZ, UP0 ;  /* 0x000000ff15057287 */ /* 0x000fe20008000000 */
[----:B---3--:R-:W-:Y:S01]  /*0300*/  IMAD.U32 R21, RZ, RZ, UR11 ;  /* 0x0000000bff157e24 */ /* 0x008fe2000f8e00ff */
[----:B------:R-:W-:Y:S01]  /*0310*/  UIADD3 UR8, UP1, UPT, UR8, 0x1, URZ ;  /* 0x0000000108087890 */ /* 0x000fe2000ff3e0ff */
[----:B------:R-:W-:Y:S01]  /*0320*/  IMAD.X R22, RZ, RZ, UR24, P1 ;  /* 0x00000018ff167e24 */ /* 0x000fe200088e06ff */
[----:B------:R-:W-:-:S02]  /*0330*/  UISETP.GT.U32.AND UP0, UPT, UR4, 0x1, UPT ;  /* 0x000000010400788c */ /* 0x000fc4000bf04070 */
[----:B------:R-:W-:Y:S02]  /*0340*/  USHF.R.U64 UR16, UR6, 0x5, UR7 ;  /* 0x0000000506107899 */ /* 0x000fe40008001207 */
[----:B------:R-:W-:Y:S02]  /*0350*/  UIADD3.X UR9, UPT, UPT, URZ, UR9, URZ, UP1, !UPT ;  /* 0x00000009ff097290 */ /* 0x000fe40008ffe4ff */
[----:B------:R-:W-:Y:S02]  /*0360*/  UISETP.GT.U32.AND.EX UP0, UPT, UR5, URZ, UPT, UP0 ;  /* 0x000000ff0500728c */ /* 0x000fe4000bf04100 */
[----:B------:R-:W-:Y:S02]  /*0370*/  USHF.R.U32.HI UR17, URZ, 0x5, UR7 ;  /* 0x00000005ff117899 */ /* 0x000fe40008011607 */
[----:B------:R-:W-:Y:S02]  /*0380*/  UISETP.NE.U32.AND UP1, UPT, UR8, UR16, UPT ;  /* 0x000000100800728c */ /* 0x000fe4000bf25070 */
[----:B------:R-:W-:-:S02]  /*0390*/  USEL UR14, UR4, 0x1, UP0 ;  /* 0x00000001040e7887 */ /* 0x000fc40008000000 */
[----:B------:R-:W-:Y:S02]  /*03a0*/  USEL UR15, UR5, URZ, UP0 ;  /* 0x000000ff050f7287 */ /* 0x000fe40008000000 */
[----:B------:R-:W-:Y:S01]  /*03b0*/  UISETP.NE.AND.EX UP0, UPT, UR9, UR17, UPT, UP1 ;  /* 0x000000110900728c */ /* 0x000fe2000bf05310 */
[----:B------:R-:W-:Y:S01]  /*03c0*/  UMOV UR6, URZ ;  /* 0x000000ff00067c82 */ /* 0x000fe20008000000 */
[----:B-1----:R-:W-:-:S09]  /*03d0*/  UMOV UR7, URZ ;  /* 0x000000ff00077c82 */ /* 0x002fd20008000000 */
.L_x_9:
[----:B0-----:R-:W0:Y:S01]  /*03e0*/  S2R R6, SR_TID.X ;  /* 0x0000000000067919 */ /* 0x001e220000002100 */
[----:B------:R-:W-:Y:S01]  /*03f0*/  USHF.L.U32 UR5, UR6, 0x5, URZ ;  /* 0x0000000506057899 */ /* 0x000fe200080006ff */
[----:B------:R-:W-:Y:S01]  /*0400*/  IADD3 R9, P1, PT, R19, UR25, RZ ;  /* 0x0000001913097c10 */ /* 0x000fe2000ff3e0ff */
[----:B------:R-:W-:Y:S01]  /*0410*/  USHF.L.U64.HI UR4, UR6, 0x5, UR7 ;  /* 0x0000000506047899 */ /* 0x000fe20008010207 */
[----:B------:R-:W1:Y:S03]  /*0420*/  LDCU.64 UR22, c[0x0][0x3a0] ;  /* 0x00007400ff1677ac */ /* 0x000e660008000a00 */
[----:B------:R-:W-:Y:S01]  /*0430*/  IMAD.X R15, RZ, RZ, UR24, P1 ;  /* 0x00000018ff0f7e24 */ /* 0x000fe200088e06ff */
[----:B0-----:R-:W-:-:S04]  /*0440*/  IADD3 R6, P2, PT, R6, UR5, RZ ;  /* 0x0000000506067c10 */ /* 0x001fc8000ff5e0ff */
[----:B------:R-:W-:Y:S01]  /*0450*/  ISETP.GT.U32.AND P1, PT, R9, R6, PT ;  /* 0x000000060900720c */ /* 0x000fe20003f24070 */
[----:B------:R-:W-:-:S05]  /*0460*/  IMAD.X R7, RZ, RZ, UR4, P2 ;  /* 0x00000004ff077e24 */ /* 0x000fca00090e06ff */
[----:B------:R-:W-:-:S04]  /*0470*/  ISETP.GT.U32.AND.EX P1, PT, R15, R7, PT, P1 ;  /* 0x000000070f00720c */ /* 0x000fc80003f24110 */
[----:B------:R-:W-:Y:S02]  /*0480*/  SEL R0, R9, R6, P1 ;  /* 0x0000000609007207 */ /* 0x000fe40000800000 */
[----:B------:R-:W-:Y:S02]  /*0490*/  SEL R4, R15, R7, P1 ;  /* 0x000000070f047207 */ /* 0x000fe40000800000 */
[----:B-1----:R-:W-:-:S04]  /*04a0*/  ISETP.GE.U32.AND P1, PT, R0, UR22, PT ;  /* 0x0000001600007c0c */ /* 0x002fc8000bf26070 */
[----:B------:R-:W-:-:S13]  /*04b0*/  ISETP.GE.U32.AND.EX P1, PT, R4, UR23, PT, P1 ;  /* 0x0000001704007c0c */ /* 0x000fda000bf26110 */
[----:B------:R-:W0:Y:S01]  /*04c0*/  @!P1 LDC.64 R4, c[0x0][0x388] ;  /* 0x0000e200ff049b82 */ /* 0x000e220000000a00 */
[----:B------:R-:W-:Y:S02]  /*04d0*/  @!P1 IMAD R0, R15, UR22, RZ ;  /* 0x000000160f009c24 */ /* 0x000fe4000f8e02ff */
[----:B------:R-:W-:-:S04]  /*04e0*/  @!P1 IMAD.WIDE.U32 R6, R9, UR22, R6 ;  /* 0x0000001609069c25 */ /* 0x000fc8000f8e0006 */
[----:B------:R-:W-:-:S04]  /*04f0*/  @!P1 IMAD R9, R9, UR23, R0 ;  /* 0x0000001709099c24 */ /* 0x000fc8000f8e0200 */
[----:B------:R-:W-:Y:S02]  /*0500*/  @!P1 IMAD.IADD R0, R7, 0x1, R9 ;  /* 0x0000000107009824 */ /* 0x000fe400078e0209 */
[----:B------:R-:W-:Y:S01]  /*0510*/  IMAD.MOV.U32 R7, RZ, RZ, RZ ;  /* 0x000000ffff077224 */ /* 0x000fe200078e00ff */
[----:B0-----:R-:W-:-:S04]  /*0520*/  @!P1 LEA R4, P2, R6, R4, 0x2 ;  /* 0x0000000406049211 */ /* 0x001fc800078410ff */
[----:B------:R-:W-:-:S05]  /*0530*/  @!P1 LEA.HI.X R5, R6, R5, R0, 0x2, P2 ;  /* 0x0000000506059211 */ /* 0x000fca00010f1400 */
[----:B------:R0:W3:Y:S01]  /*0540*/  @!P1 LDG.E R7, desc[UR18][R4.64] ;  /* 0x0000001204079981 */ /* 0x0000e2000c1e1900 */
[C---:B------:R-:W-:Y:S01]  /*0550*/  ISETP.LT.U32.AND P1, PT, R21.reuse, 0x20, PT ;  /* 0x000000201500780c */ /* 0x040fe20003f21070 */
[----:B------:R-:W-:Y:S02]  /*0560*/  UISETP.NE.U32.AND UP1, UPT, UR25, UR22, UPT ;  /* 0x000000161900728c */ /* 0x000fe4000bf25070 */
[----:B------:R-:W-:Y:S01]  /*0570*/  UISETP.NE.U32.AND UP2, UPT, UR5, UR22, UPT ;  /* 0x000000160500728c */ /* 0x000fe2000bf45070 */
[C---:B--2---:R-:W-:Y:S01]  /*0580*/  ISETP.LT.U32.AND.EX P1, PT, R20.reuse, RZ, PT, P1 ;  /* 0x000000ff1400720c */ /* 0x044fe20003f21110 */
[----:B------:R-:W-:Y:S02]  /*0590*/  UISETP.NE.AND.EX UP1, UPT, UR24, UR23, UPT, UP1 ;  /* 0x000000171800728c */ /* 0x000fe4000bf25310 */
[----:B------:R-:W-:Y:S01]  /*05a0*/  UISETP.NE.AND.EX UP2, UPT, UR4, UR23, UPT, UP2 ;  /* 0x000000170400728c */ /* 0x000fe2000bf45320 */
[----:B------:R-:W-:Y:S01]  /*05b0*/  SEL R0, R21, 0x20, P1 ;  /* 0x0000002015007807 */ /* 0x000fe20000800000 */
[----:B------:R-:W-:Y:S01]  /*05c0*/  UIADD3 UR6, UP3, UPT, UR6, 0x1, URZ ;  /* 0x0000000106067890 */ /* 0x000fe2000ff7e0ff */
[----:B0-----:R-:W-:Y:S01]  /*05d0*/  SEL R4, R20, RZ, P1 ;  /* 0x000000ff14047207 */ /* 0x001fe20000800000 */
[----:B------:R-:W-:Y:S01]  /*05e0*/  UPLOP3.LUT UP1, UPT, UP1, UP2, UPT, 0x2f, 0xf2 ;  /* 0x0000000000f2789c */ /* 0x000fe20000f24577 */
[----:B------:R-:W-:Y:S01]  /*05f0*/  ISETP.GT.U32.AND P1, PT, R0, 0x1, PT ;  /* 0x000000010000780c */ /* 0x000fe20003f24070 */
[----:B------:R-:W-:-:S02]  /*0600*/  UIADD3.X UR7, UPT, UPT, URZ, UR7, URZ, UP3, !UPT ;  /* 0x00000007ff077290 */ /* 0x000fc40009ffe4ff */
[----:B------:R-:W-:Y:S01]  /*0610*/  UISETP.NE.U32.AND UP3, UPT, UR6, UR16, UPT ;  /* 0x000000100600728c */ /* 0x000fe2000bf65070 */
[----:B------:R-:W-:-:S03]  /*0620*/  ISETP.GT.U32.AND.EX P1, PT, R4, RZ, PT, P1 ;  /* 0x000000ff0400720c */ /* 0x000fc60003f24110 */
[----:B------:R-:W-:Y:S01]  /*0630*/  UISETP.NE.AND.EX UP3, UPT, UR7, UR17, UPT, UP3 ;  /* 0x000000110700728c */ /* 0x000fe2000bf65330 */
[----:B------:R-:W-:Y:S01]  /*0640*/  SEL R0, R0, 0x1, P1 ;  /* 0x0000000100007807 */ /* 0x000fe20000800000 */
[----:B---3--:R0:W-:Y:S01]  /*0650*/  STS [R10], R7 ;  /* 0x000000070a007388 */ /* 0x0081e20000000800 */
[----:B------:R-:W-:Y:S06]  /*0660*/  BAR.SYNC.DEFER_BLOCKING 0x0 ;  /* 0x0000000000007b1d */ /* 0x000fec0000010000 */
[----:B------:R-:W-:Y:S05]  /*0670*/  BRA.U UP1, `(.L_x_1) ;  /* 0x00000009012c7547 */ /* 0x000fea000b800000 */
[----:B------:R-:W1:Y:S01]  /*0680*/  LDCU.64 UR22, c[0x0][0x3a8] ;  /* 0x00007500ff1677ac */ /* 0x000e620008000a00 */
[-C--:B------:R-:W-:Y:S02]  /*0690*/  ISETP.GT.U32.AND P1, PT, R11, R2.reuse, PT ;  /* 0x000000020b00720c */ /* 0x080fe40003f24070 */
[----:B------:R-:W-:Y:S02]  /*06a0*/  LOP3.LUT R23, R0, 0x7, RZ, 0xc0, !PT ;  /* 0x0000000700177812 */ /* 0x000fe400078ec0ff */
[----:B------:R-:W-:Y:S02]  /*06b0*/  ISETP.GT.U32.AND.EX P1, PT, RZ, RZ, PT, P1 ;  /* 0x000000ffff00720c */ /* 0x000fe40003f24110 */
[----:B------:R-:W-:Y:S02]  /*06c0*/  IADD3 R4, P2, PT, R23, -0x1, RZ ;  /* 0xffffffff17047810 */ /* 0x000fe40007f5e0ff */
[----:B------:R-:W-:Y:S02]  /*06d0*/  SEL R5, R11, R2, P1 ;  /* 0x000000020b057207 */ /* 0x000fe40000800000 */
[----:B------:R-:W-:Y:S01]  /*06e0*/  ISETP.GE.U32.AND P1, PT, R4, 0x3, PT ;  /* 0x000000030400780c */ /* 0x000fe20003f26070 */
[----:B------:R-:W-:Y:S01]  /*06f0*/  IMAD.X R4, RZ, RZ, -0x1, P2 ;  /* 0xffffffffff047424 */ /* 0x000fe200010e06ff */
[----:B------:R-:W-:-:S02]  /*0700*/  LOP3.LUT P4, RZ, R0, 0x1, RZ, 0xc0, !PT ;  /* 0x0000000100ff7812 */ /* 0x000fc4000788c0ff */
[----:B------:R-:W-:Y:S02]  /*0710*/  LOP3.LUT R12, R0, 0x38, RZ, 0xc0, !PT ;  /* 0x00000038000c7812 */ /* 0x000fe400078ec0ff */
[----:B------:R-:W-:Y:S02]  /*0720*/  ISETP.GE.U32.AND.EX P1, PT, R4, RZ, PT, P1 ;  /* 0x000000ff0400720c */ /* 0x000fe40003f26110 */
[----:B-1----:R-:W-:Y:S02]  /*0730*/  ISETP.GE.U32.AND P2, PT, R5, UR22, PT ;  /* 0x0000001605007c0c */ /* 0x002fe4000bf46070 */
[----:B------:R-:W-:Y:S01]  /*0740*/  IADD3 R4, P3, PT, R2, UR5, RZ ;  /* 0x0000000502047c10 */ /* 0x000fe2000ff7e0ff */
[----:B------:R-:W-:Y:S01]  /*0750*/  UMOV UR5, URZ ;  /* 0x000000ff00057c82 */ /* 0x000fe20008000000 */
[----:B------:R-:W-:Y:S02]  /*0760*/  ISETP.GE.U32.OR.EX P2, PT, RZ, UR23, !P4, P2 ;  /* 0x00000017ff007c0c */ /* 0x000fe4000e746520 */
[----:B------:R-:W-:Y:S01]  /*0770*/  LOP3.LUT R0, R0, 0x3, RZ, 0xc0, !PT ;  /* 0x0000000300007812 */ /* 0x000fe200078ec0ff */
[----:B------:R-:W-:Y:S01]  /*0780*/  IMAD.X R5, RZ, RZ, UR4, P3 ;  /* 0x00000004ff057e24 */ /* 0x000fe200098e06ff */
[----:B------:R-:W-:-:S09]  /*0790*/  UMOV UR4, URZ ;  /* 0x000000ff00047c82 */ /* 0x000fd20008000000 */
.L_x_8:
[----:B------:R-:W-:Y:S01]  /*07a0*/  VIADD R9, R11, UR25 ;  /* 0x000000190b097c36 */ /* 0x000fe20008000000 */
[----:B------:R-:W1:Y:S01]  /*07b0*/  LDCU.64 UR22, c[0x0][0x398] ;  /* 0x00007300ff1677ac */ /* 0x000e620008000a00 */
[----:B------:R-:W-:Y:S02]  /*07c0*/  IMAD.MOV.U32 R17, RZ, RZ, RZ ;  /* 0x000000ffff117224 */ /* 0x000fe400078e00ff */
[----:B------:R-:W-:Y:S01]  /*07d0*/  IMAD.MOV.U32 R14, RZ, RZ, RZ ;  /* 0x000000ffff0e7224 */ /* 0x000fe200078e00ff */
[----:B------:R-:W-:-:S04]  /*07e0*/  IADD3 R9, P3, PT, R9, UR4, RZ ;  /* 0x0000000409097c10 */ /* 0x000fc8000ff7e0ff */
[----:B------:R-:W-:Y:S02]  /*07f0*/  IADD3.X R6, PT, PT, R22, UR5, RZ, P3, !PT ;  /* 0x0000000516067c10 */ /* 0x000fe40009ffe4ff */
[----:B------:R-:W-:-:S04]  /*0800*/  ISETP.GE.U32.AND P3, PT, R21, 0x8, PT ;  /* 0x000000081500780c */ /* 0x000fc80003f66070 */
[----:B------:R-:W-:Y:S01]  /*0810*/  ISETP.GE.U32.AND.EX P3, PT, R20, RZ, PT, P3 ;  /* 0x000000ff1400720c */ /* 0x000fe20003f66130 */
[----:B-1----:R-:W-:Y:S02]  /*0820*/  IMAD R8, R6, UR22, RZ ;  /* 0x0000001606087c24 */ /* 0x002fe4000f8e02ff */
[----:B0-----:R-:W-:Y:S01]  /*0830*/  IMAD.WIDE.U32 R6, R9, UR22, R4 ;  /* 0x0000001609067c25 */ /* 0x001fe2000f8e0004 */
[----:B------:R-:W-:-:S03]  /*0840*/  USHF.L.U32 UR22, UR4, 0x5, URZ ;  /* 0x0000000504167899 */ /* 0x000fc600080006ff */
[----:B------:R-:W-:-:S04]  /*0850*/  IMAD R15, R9, UR23, R8 ;  /* 0x00000017090f7c24 */ /* 0x000fc8000f8e0208 */
[----:B------:R-:W-:Y:S02]  /*0860*/  IMAD.IADD R15, R7, 0x1, R15 ;  /* 0x00000001070f7824 */ /* 0x000fe400078e020f */
[----:B------:R-:W-:Y:S05]  /*0870*/  @!P3 BRA `(.L_x_2) ;  /* 0x0000000000a0b947 */ /* 0x000fea0003800000 */
[C---:B------:R-:W-:Y:S01]  /*0880*/  LEA R8, P3, R6.reuse, UR12, 0x2 ;  /* 0x0000000c06087c11 */ /* 0x040fe2000f8610ff */
[----:B------:R-:W-:Y:S01]  /*0890*/  ULEA UR11, UR4, UR10, 0x7 ;  /* 0x0000000a040b7291 */ /* 0x000fe2000f8e38ff */
[----:B------:R-:W-:Y:S02]  /*08a0*/  IMAD.MOV.U32 R14, RZ, RZ, R12 ;  /* 0x000000ffff0e7224 */ /* 0x000fe400078e000c */
[----:B------:R-:W-:Y:S01]  /*08b0*/  IMAD.MOV.U32 R16, RZ, RZ, RZ ;  /* 0x000000ffff107224 */ /* 0x000fe200078e00ff */
[----:B------:R-:W-:Y:S01]  /*08c0*/  LEA.HI.X R9, R6, UR13, R15, 0x2, P3 ;  /* 0x0000000d06097c11 */ /* 0x000fe200098f140f */
[----:B------:R-:W-:-:S12]  /*08d0*/  UIADD3 UR11, UPT, UPT, UR11, 0x10, URZ ;  /* 0x000000100b0b7890 */ /* 0x000fd8000fffe0ff */
.L_x_3:
[----:B------:R-:W2:Y:S04]  /*08e0*/  @!P0 LDG.E R17, desc[UR18][R8.64+-0x10] ;  /* 0xfffff01208118981 */ /* 0x000ea8000c1e1900 */
[----:B------:R-:W3:Y:S04]  /*08f0*/  @!P0 LDG.E R28, desc[UR18][R8.64+-0xc] ;  /* 0xfffff412081c8981 */ /* 0x000ee8000c1e1900 */
[----:B------:R-:W4:Y:S04]  /*0900*/  @!P0 LDG.E R24, desc[UR18][R8.64+-0x8] ;  /* 0xfffff81208188981 */ /* 0x000f28000c1e1900 */
[----:B------:R-:W2:Y:S04]  /*0910*/  @!P0 LDS R26, [UR11+-0x10] ;  /* 0xfffff00bff1a8984 */ /* 0x000ea80008000800 */
[----:B------:R-:W5:Y:S04]  /*0920*/  @!P0 LDG.E R18, desc[UR18][R8.64+-0x4] ;  /* 0xfffffc1208128981 */ /* 0x000f68000c1e1900 */
[----:B------:R-:W3:Y:S04]  /*0930*/  @!P0 LDS R25, [UR11+-0xc] ;  /* 0xfffff40bff198984 */ /* 0x000ee80008000800 */
[----:B------:R-:W4:Y:S01]  /*0940*/  @!P0 LDS R27, [UR11+-0x8] ;  /* 0xfffff80bff1b8984 */ /* 0x000f220008000800 */
[----:B--2---:R-:W-:-:S03]  /*0950*/  @!P0 FFMA R13, R26, R17, R13 ;  /* 0x000000111a0d8223 */ /* 0x004fc6000000000d */
[----:B------:R-:W2:Y:S01]  /*0960*/  @!P0 LDG.E R26, desc[UR18][R8.64] ;  /* 0x00000012081a8981 */ /* 0x000ea2000c1e1900 */
[----:B---3--:R-:W-:-:S03]  /*0970*/  @!P0 FFMA R13, R28, R25, R13 ;  /* 0x000000191c0d8223 */ /* 0x008fc6000000000d */
[----:B------:R-:W3:Y:S04]  /*0980*/  @!P0 LDG.E R28, desc[UR18][R8.64+0x4] ;  /* 0x00000412081c8981 */ /* 0x000ee8000c1e1900 */
[----:B------:R-:W3:Y:S01]  /*0990*/  @!P0 LDG.E R17, desc[UR18][R8.64+0x8] ;  /* 0x0000081208118981 */ /* 0x000ee2000c1e1900 */
[----:B----4-:R-:W-:-:S03]  /*09a0*/  @!P0 FFMA R13, R24, R27, R13 ;  /* 0x0000001b180d8223 */ /* 0x010fc6000000000d */
[----:B------:R0:W4:Y:S01]  /*09b0*/  @!P0 LDG.E R24, desc[UR18][R8.64+0xc] ;  /* 0x00000c1208188981 */ /* 0x000122000c1e1900 */
[----:B------:R-:W-:-:S03]  /*09c0*/  IADD3 R14, P3, PT, R14, -0x8, RZ ;  /* 0xfffffff80e0e7810 */ /* 0x000fc60007f7e0ff */
[----:B------:R-:W5:Y:S01]  /*09d0*/  @!P0 LDS R25, [UR11+-0x4] ;  /* 0xfffffc0bff198984 */ /* 0x000f620008000800 */
[----:B------:R-:W-:Y:S02]  /*09e0*/  IADD3.X R16, PT, PT, R16, -0x1, RZ, P3, !PT ;  /* 0xffffffff10107810 */ /* 0x000fe40001ffe4ff */
[----:B------:R-:W-:Y:S02]  /*09f0*/  ISETP.NE.U32.AND P3, PT, R14, RZ, PT ;  /* 0x000000ff0e00720c */ /* 0x000fe40003f65070 */
[----:B0-----:R-:W-:Y:S02]  /*0a00*/  IADD3 R8, P5, PT, R8, 0x20, RZ ;  /* 0x0000002008087810 */ /* 0x001fe40007fbe0ff */
[----:B------:R-:W-:-:S03]  /*0a10*/  ISETP.NE.AND.EX P3, PT, R16, RZ, PT, P3 ;  /* 0x000000ff1000720c */ /* 0x000fc60003f65330 */
[----:B------:R-:W-:Y:S02]  /*0a20*/  IMAD.X R9, RZ, RZ, R9, P5 ;  /* 0x000000ffff097224 */ /* 0x000fe400028e0609 */
[----:B-----5:R-:W-:Y:S02]  /*0a30*/  @!P0 FFMA R13, R18, R25, R13 ;  /* 0x00000019120d8223 */ /* 0x020fe4000000000d */
[----:B------:R-:W2:Y:S04]  /*0a40*/  @!P0 LDS R18, [UR11] ;  /* 0x0000000bff128984 */ /* 0x000ea80008000800 */
[----:B------:R-:W3:Y:S01]  /*0a50*/  @!P0 LDS R25, [UR11+0x4] ;  /* 0x0000040bff198984 */ /* 0x000ee20008000800 */
[----:B--2---:R-:W-:-:S03]  /*0a60*/  @!P0 FFMA R13, R18, R26, R13 ;  /* 0x0000001a120d8223 */ /* 0x004fc6000000000d */
[----:B------:R-:W0:Y:S01]  /*0a70*/  @!P0 LDS R18, [UR11+0x8] ;  /* 0x0000080bff128984 */ /* 0x000e220008000800 */
[----:B---3--:R-:W-:-:S03]  /*0a80*/  @!P0 FFMA R13, R28, R25, R13 ;  /* 0x000000191c0d8223 */ /* 0x008fc6000000000d */
[----:B------:R-:W4:Y:S01]  /*0a90*/  @!P0 LDS R26, [UR11+0xc] ;  /* 0x00000c0bff1a8984 */ /* 0x000f220008000800 */
[----:B------:R-:W-:Y:S01]  /*0aa0*/  UIADD3 UR11, UPT, UPT, UR11, 0x20, URZ ;  /* 0x000000200b0b7890 */ /* 0x000fe2000fffe0ff */
[----:B0-----:R-:W-:-:S04]  /*0ab0*/  @!P0 FFMA R13, R17, R18, R13 ;  /* 0x00000012110d8223 */ /* 0x001fc8000000000d */
[----:B----4-:R-:W-:Y:S01]  /*0ac0*/  @!P0 FFMA R13, R24, R26, R13 ;  /* 0x0000001a180d8223 */ /* 0x010fe2000000000d */
[----:B------:R-:W-:Y:S06]  /*0ad0*/  @P3 BRA `(.L_x_3) ;  /* 0xfffffffc00803947 */ /* 0x000fec000383ffff */
[----:B------:R-:W-:Y:S02]  /*0ae0*/  IMAD.MOV.U32 R17, RZ, RZ, R12 ;  /* 0x000000ffff117224 */ /* 0x000fe400078e000c */
[----:B------:R-:W-:-:S07]  /*0af0*/  IMAD.MOV.U32 R14, RZ, RZ, RZ ;  /* 0x000000ffff0e7224 */ /* 0x000fce00078e00ff */
.L_x_2:
[----:B------:R-:W-:-:S04]  /*0b00*/  ISETP.NE.U32.AND P3, PT, R23, RZ, PT ;  /* 0x000000ff1700720c */ /* 0x000fc80003f65070 */
[----:B------:R-:W-:-:S13]  /*0b10*/  ISETP.NE.AND.EX P3, PT, RZ, RZ, PT, P3 ;  /* 0x000000ffff00720c */ /* 0x000fda0003f65330 */
[----:B------:R-:W-:Y:S05]  /*0b20*/  @!P3 BRA `(.L_x_4) ;  /* 0x0000000000ecb947 */ /* 0x000fea0003800000 */
[----:B------:R-:W-:-:S04]  /*0b30*/  ISETP.NE.U32.AND P3, PT, R0, RZ, PT ;  /* 0x000000ff0000720c */ /* 0x000fc80003f65070 */
[----:B------:R-:W-:Y:S01]  /*0b40*/  ISETP.NE.AND.EX P3, PT, RZ, RZ, PT, P3 ;  /* 0x000000ffff00720c */ /* 0x000fe20003f65330 */
[----:B------:R-:W-:-:S12]  /*0b50*/  @!P1 BRA `(.L_x_5) ;  /* 0x0000000000549947 */ /* 0x000fd80003800000 */
[----:B------:R-:W0:Y:S01]  /*0b60*/  LDCU.64 UR26, c[0x0][0x380] ;  /* 0x00007000ff1a77ac */ /* 0x000e220008000a00 */
[----:B------:R-:W-:-:S05]  /*0b70*/  IADD3 R9, P5, PT, R17, R6, RZ ;  /* 0x0000000611097210 */ /* 0x000fca0007fbe0ff */
[----:B------:R-:W-:Y:S01]  /*0b80*/  IMAD.X R16, R14, 0x1, R15, P5 ;  /* 0x000000010e107824 */ /* 0x000fe200028e060f */
[----:B0-----:R-:W-:-:S04]  /*0b90*/  LEA R8, P5, R9, UR26, 0x2 ;  /* 0x0000001a09087c11 */ /* 0x001fc8000f8a10ff */
[----:B------:R-:W-:-:S05]  /*0ba0*/  LEA.HI.X R9, R9, UR27, R16, 0x2, P5 ;  /* 0x0000001b09097c11 */ /* 0x000fca000a8f1410 */
[----:B------:R-:W2:Y:S04]  /*0bb0*/  @!P0 LDG.E R25, desc[UR18][R8.64] ;  /* 0x0000001208198981 */ /* 0x000ea8000c1e1900 */
[----:B------:R-:W3:Y:S04]  /*0bc0*/  @!P0 LDG.E R18, desc[UR18][R8.64+0x4] ;  /* 0x0000041208128981 */ /* 0x000ee8000c1e1900 */
[----:B------:R-:W4:Y:S04]  /*0bd0*/  @!P0 LDG.E R16, desc[UR18][R8.64+0x8] ;  /* 0x0000081208108981 */ /* 0x000f28000c1e1900 */
[----:B------:R-:W5:Y:S01]  /*0be0*/  @!P0 LDG.E R26, desc[UR18][R8.64+0xc] ;  /* 0x00000c12081a8981 */ /* 0x000f62000c1e1900 */
[C---:B------:R-:W-:Y:S01]  /*0bf0*/  VIADD R24, R17.reuse, UR22 ;  /* 0x0000001611187c36 */ /* 0x040fe20008000000 */
[----:B------:R-:W-:-:S04]  /*0c00*/  IADD3 R17, P5, PT, R17, 0x4, RZ ;  /* 0x0000000411117810 */ /* 0x000fc80007fbe0ff */
[----:B------:R-:W-:Y:S01]  /*0c10*/  LEA R27, R24, UR10, 0x2 ;  /* 0x0000000a181b7c11 */ /* 0x000fe2000f8e10ff */
[----:B------:R-:W-:-:S04]  /*0c20*/  IMAD.X R14, RZ, RZ, R14, P5 ;  /* 0x000000ffff0e7224 */ /* 0x000fc800028e060e */
[----:B------:R-:W2:Y:S04]  /*0c30*/  @!P0 LDS R24, [R27] ;  /* 0x000000001b188984 */ /* 0x000ea80000000800 */
[----:B------:R-:W3:Y:S01]  /*0c40*/  @!P0 LDS R28, [R27+0x4] ;  /* 0x000004001b1c8984 */ /* 0x000ee20000000800 */
[----:B--2---:R-:W-:-:S03]  /*0c50*/  @!P0 FFMA R13, R24, R25, R13 ;  /* 0x00000019180d8223 */ /* 0x004fc6000000000d */
[----:B------:R-:W4:Y:S01]  /*0c60*/  @!P0 LDS R24, [R27+0x8] ;  /* 0x000008001b188984 */ /* 0x000f220000000800 */
[----:B---3--:R-:W-:-:S03]  /*0c70*/  @!P0 FFMA R13, R18, R28, R13 ;  /* 0x0000001c120d8223 */ /* 0x008fc6000000000d */
[----:B------:R-:W5:Y:S01]  /*0c80*/  @!P0 LDS R25, [R27+0xc] ;  /* 0x00000c001b198984 */ /* 0x000f620000000800 */
[----:B----4-:R-:W-:-:S04]  /*0c90*/  @!P0 FFMA R13, R24, R16, R13 ;  /* 0x00000010180d8223 */ /* 0x010fc8000000000d */
[----:B-----5:R-:W-:-:S07]  /*0ca0*/  @!P0 FFMA R13, R26, R25, R13 ;  /* 0x000000191a0d8223 */ /* 0x020fce000000000d */
.L_x_5:
[----:B------:R-:W-:Y:S05]  /*0cb0*/  @!P3 BRA `(.L_x_4) ;  /* 0x000000000088b947 */ /* 0x000fea0003800000 */
[----:B------:R-:W-:Y:S01]  /*0cc0*/  ISETP.NE.U32.AND P3, PT, R0, 0x1, PT ;  /* 0x000000010000780c */ /* 0x000fe20003f65070 */
[----:B------:R-:W-:-:S03]  /*0cd0*/  IMAD.MOV.U32 R16, RZ, RZ, R13 ;  /* 0x000000ffff107224 */ /* 0x000fc600078e000d */
[----:B------:R-:W-:-:S13]  /*0ce0*/  ISETP.NE.AND.EX P3, PT, RZ, RZ, PT, P3 ;  /* 0x000000ffff00720c */ /* 0x000fda0003f65330 */
[----:B------:R-:W-:Y:S05]  /*0cf0*/  @!P3 BRA `(.L_x_6) ;  /* 0x000000000040b947 */ /* 0x000fea0003800000 */
[----:B------:R-:W0:Y:S01]  /*0d00*/  LDCU.64 UR26, c[0x0][0x380] ;  /* 0x00007000ff1a77ac */ /* 0x000e220008000a00 */
[----:B------:R-:W-:-:S05]  /*0d10*/  IADD3 R9, P3, PT, R17, R6, RZ ;  /* 0x0000000611097210 */ /* 0x000fca0007f7e0ff */
[----:B------:R-:W-:Y:S01]  /*0d20*/  IMAD.X R16, R14, 0x1, R15, P3 ;  /* 0x000000010e107824 */ /* 0x000fe200018e060f */
[----:B0-----:R-:W-:-:S04]  /*0d30*/  LEA R8, P3, R9, UR26, 0x2 ;  /* 0x0000001a09087c11 */ /* 0x001fc8000f8610ff */
[----:B------:R-:W-:-:S05]  /*0d40*/  LEA.HI.X R9, R9, UR27, R16, 0x2, P3 ;  /* 0x0000001b09097c11 */ /* 0x000fca00098f1410 */
[----:B------:R-:W2:Y:S04]  /*0d50*/  @!P0 LDG.E R18, desc[UR18][R8.64] ;  /* 0x0000001208128981 */ /* 0x000ea8000c1e1900 */
[----:B------:R-:W3:Y:S01]  /*0d60*/  @!P0 LDG.E R24, desc[UR18][R8.64+0x4] ;  /* 0x0000041208188981 */ /* 0x000ee2000c1e1900 */
[C---:B------:R-:W-:Y:S01]  /*0d70*/  VIADD R16, R17.reuse, UR22 ;  /* 0x0000001611107c36 */ /* 0x040fe20008000000 */
[----:B------:R-:W-:-:S04]  /*0d80*/  IADD3 R17, P3, PT, R17, 0x2, RZ ;  /* 0x0000000211117810 */ /* 0x000fc80007f7e0ff */
[----:B------:R-:W-:Y:S01]  /*0d90*/  LEA R26, R16, UR10, 0x2 ;  /* 0x0000000a101a7c11 */ /* 0x000fe2000f8e10ff */
[----:B------:R-:W-:-:S04]  /*0da0*/  IMAD.X R14, RZ, RZ, R14, P3 ;  /* 0x000000ffff0e7224 */ /* 0x000fc800018e060e */
[----:B------:R-:W2:Y:S04]  /*0db0*/  @!P0 LDS R16, [R26] ;  /* 0x000000001a108984 */ /* 0x000ea80000000800 */
[----:B------:R-:W3:Y:S01]  /*0dc0*/  @!P0 LDS R25, [R26+0x4] ;  /* 0x000004001a198984 */ /* 0x000ee20000000800 */
[----:B--2---:R-:W-:-:S04]  /*0dd0*/  @!P0 FFMA R13, R16, R18, R13 ;  /* 0x00000012100d8223 */ /* 0x004fc8000000000d */
[----:B---3--:R-:W-:-:S04]  /*0de0*/  @!P0 FFMA R13, R24, R25, R13 ;  /* 0x00000019180d8223 */ /* 0x008fc8000000000d */
[----:B------:R-:W-:-:S07]  /*0df0*/  IMAD.MOV.U32 R16, RZ, RZ, R13 ;  /* 0x000000ffff107224 */ /* 0x000fce00078e000d */
.L_x_6:
[----:B------:R-:W-:Y:S01]  /*0e00*/  BSSY.RECONVERGENT B0, `(.L_x_4) ;  /* 0x000000d000007945 */ /* 0x000fe20003800200 */
[----:B------:R-:W-:-:S03]  /*0e10*/  FSEL R13, R13, R16, !P4 ;  /* 0x000000100d0d7208 */ /* 0x000fc60006000000 */
[----:B------:R-:W-:Y:S05]  /*0e20*/  @P2 BRA `(.L_x_7) ;  /* 0x0000000000282947 */ /* 0x000fea0003800000 */
[----:B------:R-:W0:Y:S01]  /*0e30*/  LDCU.64 UR26, c[0x0][0x380] ;  /* 0x00007000ff1a77ac */ /* 0x000e220008000a00 */
[----:B------:R-:W-:-:S05]  /*0e40*/  IADD3 R7, P3, PT, R17, R6, RZ ;  /* 0x0000000611077210 */ /* 0x000fca0007f7e0ff */
[----:B------:R-:W-:Y:S01]  /*0e50*/  IMAD.X R14, R14, 0x1, R15, P3 ;  /* 0x000000010e0e7824 */ /* 0x000fe200018e060f */
[----:B0-----:R-:W-:-:S04]  /*0e60*/  LEA R6, P3, R7, UR26, 0x2 ;  /* 0x0000001a07067c11 */ /* 0x001fc8000f8610ff */
[----:B------:R-:W-:-:S05]  /*0e70*/  LEA.HI.X R7, R7, UR27, R14, 0x2, P3 ;  /* 0x0000001b07077c11 */ /* 0x000fca00098f140e */
[----:B------:R-:W2:Y:S01]  /*0e80*/  LDG.E R6, desc[UR18][R6.64] ;  /* 0x0000001206067981 */ /* 0x000ea2000c1e1900 */
[----:B------:R-:W-:-:S05]  /*0e90*/  VIADD R8, R17, UR22 ;  /* 0x0000001611087c36 */ /* 0x000fca0008000000 */
[----:B------:R-:W-:-:S05]  /*0ea0*/  LEA R8, R8, UR10, 0x2 ;  /* 0x0000000a08087c11 */ /* 0x000fca000f8e10ff */
[----:B------:R-:W2:Y:S02]  /*0eb0*/  LDS R13, [R8] ;  /* 0x00000000080d7984 */ /* 0x000ea40000000800 */
[----:B--2---:R-:W-:-:S07]  /*0ec0*/  FFMA R13, R13, R6, R16 ;  /* 0x000000060d0d7223 */ /* 0x004fce0000000010 */
.L_x_7:
[----:B------:R-:W-:Y:S05]  /*0ed0*/  BSYNC.RECONVERGENT B0 ;  /* 0x0000000000007941 */ /* 0x000fea0003800200 */
.L_x_4:
[----:B------:R-:W-:-:S04]  /*0ee0*/  UIADD3 UR4, UP1, UPT, UR4, 0x1, URZ ;  /* 0x0000000104047890 */ /* 0x000fc8000ff3e0ff */
[----:B------:R-:W-:Y:S02]  /*0ef0*/  UIADD3.X UR5, UPT, UPT, URZ, UR5, URZ, UP1, !UPT ;  /* 0x00000005ff057290 */ /* 0x000fe40008ffe4ff */
[----:B------:R-:W-:-:S04]  /*0f00*/  UISETP.NE.U32.AND UP1, UPT, UR4, UR14, UPT ;  /* 0x0000000e0400728c */ /* 0x000fc8000bf25070 */
[----:B------:R-:W-:-:S09]  /*0f10*/  UISETP.NE.AND.EX UP1, UPT, UR5, UR15, UPT, UP1 ;  /* 0x0000000f0500728c */ /* 0x000fd2000bf25310 */
[----:B------:R-:W-:Y:S05]  /*0f20*/  BRA.U UP1, `(.L_x_8) ;  /* 0xfffffff9011c7547 */ /* 0x000fea000b83ffff */
.L_x_1:
[----:B------:R-:W-:Y:S01]  /*0f30*/  BAR.SYNC.DEFER_BLOCKING 0x0 ;  /* 0x0000000000007b1d */ /* 0x000fe20000010000 */
[----:B------:R-:W-:-:S04]  /*0f40*/  IADD3 R21, P1, PT, R21, -0x20, RZ ;  /* 0xffffffe015157810 */ /* 0x000fc80007f3e0ff */
[----:B------:R-:W-:Y:S01]  /*0f50*/  IADD3.X R20, PT, PT, R20, -0x1, RZ, P1, !PT ;  /* 0xffffffff14147810 */ /* 0x000fe20000ffe4ff */
[----:B------:R-:W-:Y:S08]  /*0f60*/  BRA.U UP3, `(.L_x_9) ;  /* 0xfffffff5031c7547 */ /* 0x000ff0000b83ffff */
[----:B------:R-:W-:-:S04]  /*0f70*/  UIADD3 UR20, UP1, UPT, UR20, -0x20, URZ ;  /* 0xffffffe014147890 */ /* 0x000fc8000ff3e0ff */
[----:B------:R-:W-:Y:S01]  /*0f80*/  UIADD3.X UR21, UPT, UPT, UR21, -0x1, URZ, UP1, !UPT ;  /* 0xffffffff15157890 */ /* 0x000fe20008ffe4ff */
[----:B------:R-:W-:Y:S11]  /*0f90*/  BRA.U UP0, `(.L_x_10) ;  /* 0xfffffff100a47547 */ /* 0x000ff6000b83ffff */
.L_x_0:
[----:B------:R-:W-:Y:S05]  /*0fa0*/  @P0 EXIT ;  /* 0x000000000000094d */ /* 0x000fea0003800000 */
[----:B------:R-:W1:Y:S01]  /*0fb0*/  LDCU.64 UR6, c[0x0][0x3a8] ;  /* 0x00007500ff0677ac */ /* 0x000e620008000a00 */
[----:B------:R-:W-:Y:S01]  /*0fc0*/  IMAD.MOV.U32 R3, RZ, RZ, RZ ;  /* 0x000000ffff037224 */ /* 0x000fe200078e00ff */
[----:B------:R-:W2:Y:S01]  /*0fd0*/  LDCU.64 UR4, c[0x0][0x390] ;  /* 0x00007200ff0477ac */ /* 0x000ea20008000a00 */
[----:B-1----:R-:W-:-:S04]  /*0fe0*/  IMAD.WIDE.U32 R2, R11, UR6, R2 ;  /* 0x000000060b027c25 */ /* 0x002fc8000f8e0002 */
[----:B------:R-:W-:Y:S01]  /*0ff0*/  IMAD R11, R11, UR7, R3 ;  /* 0x000000070b0b7c24 */ /* 0x000fe2000f8e0203 */
[----:B--2---:R-:W-:-:S04]  /*1000*/  LEA R4, P0, R2, UR4, 0x2 ;  /* 0x0000000402047c11 */ /* 0x004fc8000f8010ff */
[----:B------:R-:W-:-:S05]  /*1010*/  LEA.HI.X R5, R2, UR5, R11, 0x2, P0 ;  /* 0x0000000502057c11 */ /* 0x000fca00080f140b */
[----:B------:R-:W-:Y:S01]  /*1020*/  STG.E desc[UR18][R4.64], R13 ;  /* 0x0000000d04007986 */ /* 0x000fe2000c101912 */
[----:B------:R-:W-:Y:S05]  /*1030*/  EXIT ;  /* 0x000000000000794d */ /* 0x000fea0003800000 */
.L_x_11:
[----:B------:R-:W-:-:S00]  /*1040*/  BRA `(.L_x_11) ;  /* 0xfffffffc00fc7947 */ /* 0x000fc0000383ffff */
[----:B------:R-:W-:-:S00]  /*1050*/  NOP ;  /* 0x0000000000007918 */ /* 0x000fc00000000000 */
        /* <DEDUP_REMOVED lines=10> */
.L_x_12:


//--------------------- .nv.shared._Z15convLayerKernelPKfS0_Pfmmm --------------------------
	.section	.nv.shared._Z15convLayerKernelPKfS0_Pfmmm,"aw",@nobits
	.sectionflags	@""
	.align	4
.nv.shared._Z15convLayerKernelPKfS0_Pfmmm:
	.zero		5120


//--------------------- .nv.shared.reserved.0     --------------------------
	.section	.nv.shared.reserved.0,"aw",@nobits
	.weak		__nv_reservedSMEM_offset_0_alias
	.size		__nv_reservedSMEM_offset_0_alias, 0, 64
	.other		__nv_reservedSMEM_offset_0_alias,@"STO_CUDA_RESERVED_SHARED STV_DEFAULT"
__nv_reservedSMEM_offset_0_alias:
	.zero		0
	.zero		64


//--------------------- .nv.constant0._Z15convLayerKernelPKfS0_Pfmmm --------------------------
	.section	.nv.constant0._Z15convLayerKernelPKfS0_Pfmmm,"a",@progbits
	.sectionflags	@""
	.align	4
.nv.constant0._Z15convLayerKernelPKfS0_Pfmmm:
	.zero		944


//--------------------- SYMBOLS --------------------------

	.type		.nv.reservedSmem.offset0,@object
	.size		.nv.reservedSmem.offset0,0x4
	.type		.nv.reservedSmem.cap,@object
	.size		.nv.reservedSmem.cap,0x4
